	.headerflags	@"EF_CUDA_TEXMODE_UNIFIED EF_CUDA_64BIT_ADDRESS EF_CUDA_SM86 EF_CUDA_VIRTUAL_SM(EF_CUDA_SM86)"
	.elftype	@"ET_EXEC"


//--------------------- .nv.info                  --------------------------
	.section	.nv.info,"",@"SHT_CUDA_INFO"
	.align	4


	//----- nvinfo : EIATTR_REGCOUNT
	.align		4
        /*0000*/ 	.byte	0x04, 0x2f
        /*0002*/ 	.short	(.L_1 - .L_0)
	.align		4
.L_0:
        /*0004*/ 	.word	index@(triton_poi_fused__to_copy_13)
        /*0008*/ 	.word	0x0000001a


	//----- nvinfo : EIATTR_MIN_STACK_SIZE
	.align		4
.L_1:
        /*000c*/ 	.byte	0x04, 0x12
        /*000e*/ 	.short	(.L_3 - .L_2)
	.align		4
.L_2:
        /*0010*/ 	.word	index@(triton_poi_fused__to_copy_13)
        /*0014*/ 	.word	0x00000000


	//----- nvinfo : EIATTR_FRAME_SIZE
	.align		4
.L_3:
        /*0018*/ 	.byte	0x04, 0x11
        /*001a*/ 	.short	(.L_5 - .L_4)
	.align		4
.L_4:
        /*001c*/ 	.word	index@(triton_poi_fused__to_copy_13)
        /*0020*/ 	.word	0x00000000


	//----- nvinfo : EIATTR_MIN_STACK_SIZE
	.align		4
.L_5:
        /*0024*/ 	.byte	0x04, 0x12
        /*0026*/ 	.short	(.L_7 - .L_6)
	.align		4
.L_6:
        /*0028*/ 	.word	index@(triton_poi_fused__to_copy_13)
        /*002c*/ 	.word	0x00000000
.L_7:


//--------------------- .nv.info.triton_poi_fused__to_copy_13 --------------------------
	.section	.nv.info.triton_poi_fused__to_copy_13,"",@"SHT_CUDA_INFO"
	.sectionflags	@""
	.align	4


	//----- nvinfo : EIATTR_CUDA_API_VERSION
	.align		4
        /*0000*/ 	.byte	0x04, 0x37
        /*0002*/ 	.short	(.L_9 - .L_8)
.L_8:
        /*0004*/ 	.word	0x0000007c


	//----- nvinfo : EIATTR_SW2861232_WAR
	.align		4
.L_9:
        /*0008*/ 	.byte	0x01, 0x35
	.zero		2


	//----- nvinfo : EIATTR_PARAM_CBANK
	.align		4
        /*000c*/ 	.byte	0x04, 0x0a
        /*000e*/ 	.short	(.L_11 - .L_10)
	.align		4
.L_10:
        /*0010*/ 	.word	index@(.nv.constant0.triton_poi_fused__to_copy_13)
        /*0014*/ 	.short	0x0160
        /*0016*/ 	.short	0x0038


	//----- nvinfo : EIATTR_CBANK_PARAM_SIZE
	.align		4
.L_11:
        /*0018*/ 	.byte	0x03, 0x19
        /*001a*/ 	.short	0x0038


	//----- nvinfo : EIATTR_KPARAM_INFO
	.align		4
        /*001c*/ 	.byte	0x04, 0x17
        /*001e*/ 	.short	(.L_13 - .L_12)
.L_12:
        /*0020*/ 	.word	0x00000000
        /*0024*/ 	.short	0x0006
        /*0026*/ 	.short	0x0030
        /*0028*/ 	.byte	0x00, 0xf4, 0x21, 0x00


	//----- nvinfo : EIATTR_KPARAM_INFO
	.align		4
.L_13:
        /*002c*/ 	.byte	0x04, 0x17
        /*002e*/ 	.short	(.L_15 - .L_14)
.L_14:
        /*0030*/ 	.word	0x00000000
        /*0034*/ 	.short	0x0005
        /*0036*/ 	.short	0x0028
        /*0038*/ 	.byte	0x00, 0xf0, 0x11, 0x00


	//----- nvinfo : EIATTR_KPARAM_INFO
	.align		4
.L_15:
        /*003c*/ 	.byte	0x04, 0x17
        /*003e*/ 	.short	(.L_17 - .L_16)
.L_16:
        /*0040*/ 	.word	0x00000000
        /*0044*/ 	.short	0x0004
        /*0046*/ 	.short	0x0020
        /*0048*/ 	.byte	0x00, 0xf4, 0x21, 0x00


	//----- nvinfo : EIATTR_KPARAM_INFO
	.align		4
.L_17:
        /*004c*/ 	.byte	0x04, 0x17
        /*004e*/ 	.short	(.L_19 - .L_18)
.L_18:
        /*0050*/ 	.word	0x00000000
        /*0054*/ 	.short	0x0003
        /*0056*/ 	.short	0x0018
        /*0058*/ 	.byte	0x00, 0xf4, 0x21, 0x00


	//----- nvinfo : EIATTR_KPARAM_INFO
	.align		4
.L_19:
        /*005c*/ 	.byte	0x04, 0x17
        /*005e*/ 	.short	(.L_21 - .L_20)
.L_20:
        /*0060*/ 	.word	0x00000000
        /*0064*/ 	.short	0x0002
        /*0066*/ 	.short	0x0010
        /*0068*/ 	.byte	0x00, 0xf4, 0x21, 0x00


	//----- nvinfo : EIATTR_KPARAM_INFO
	.align		4
.L_21:
        /*006c*/ 	.byte	0x04, 0x17
        /*006e*/ 	.short	(.L_23 - .L_22)
.L_22:
        /*0070*/ 	.word	0x00000000
        /*0074*/ 	.short	0x0001
        /*0076*/ 	.short	0x0008
        /*0078*/ 	.byte	0x00, 0xf4, 0x21, 0x00


	//----- nvinfo : EIATTR_KPARAM_INFO
	.align		4
.L_23:
        /*007c*/ 	.byte	0x04, 0x17
        /*007e*/ 	.short	(.L_25 - .L_24)
.L_24:
        /*0080*/ 	.word	0x00000000
        /*0084*/ 	.short	0x0000
        /*0086*/ 	.short	0x0000
        /*0088*/ 	.byte	0x00, 0xf4, 0x21, 0x00


	//----- nvinfo : EIATTR_MAXREG_COUNT
	.align		4
.L_25:
        /*008c*/ 	.byte	0x03, 0x1b
        /*008e*/ 	.short	0x00ff


	//----- nvinfo : EIATTR_EXIT_INSTR_OFFSETS
	.align		4
        /*0090*/ 	.byte	0x04, 0x1c
        /*0092*/ 	.short	(.L_27 - .L_26)


	//   ....[0]....
.L_26:
        /*0094*/ 	.word	0x00000620


	//----- nvinfo : EIATTR_REQNTID
	.align		4
.L_27:
        /*0098*/ 	.byte	0x04, 0x10
        /*009a*/ 	.short	(.L_29 - .L_28)
.L_28:
        /*009c*/ 	.word	0x00000100
        /*00a0*/ 	.word	0x00000001
        /*00a4*/ 	.word	0x00000001
.L_29:


//--------------------- .nv.callgraph             --------------------------
	.section	.nv.callgraph,"",@"SHT_CUDA_CALLGRAPH"
	.align	4
	.sectionentsize	8
	.align		4
        /*0000*/ 	.word	0x00000000
	.align		4
        /*0004*/ 	.word	0xffffffff
	.align		4
        /*0008*/ 	.word	0x00000000
	.align		4
        /*000c*/ 	.word	0xfffffffe
	.align		4
        /*0010*/ 	.word	0x00000000
	.align		4
        /*0014*/ 	.word	0xfffffffd
	.align		4
        /*0018*/ 	.word	0x00000000
	.align		4
        /*001c*/ 	.word	0xfffffffc


//--------------------- .nv.rel.action            --------------------------
	.section	.nv.rel.action,"",@"SHT_CUDA_RELOCINFO"
	.align	8
	.sectionentsize	8
        /*0000*/ 	.byte	0x73, 0x00, 0x00, 0x00, 0x00, 0x00, 0x00, 0x00, 0x00, 0x00, 0x00, 0x11, 0x25, 0x00, 0x05, 0x36


//--------------------- .nv.constant0.triton_poi_fused__to_copy_13 --------------------------
	.section	.nv.constant0.triton_poi_fused__to_copy_13,"a",@progbits
	.sectionflags	@""
	.align	4
.nv.constant0.triton_poi_fused__to_copy_13:
	.zero		408


//--------------------- .text.triton_poi_fused__to_copy_13 --------------------------
	.section	.text.triton_poi_fused__to_copy_13,"ax",@progbits
	.sectioninfo	@"SHI_REGISTERS=26"
	.align	128
        .global         triton_poi_fused__to_copy_13
        .type           triton_poi_fused__to_copy_13,@function
        .size           triton_poi_fused__to_copy_13,(.L_x_1 - triton_poi_fused__to_copy_13)
        .other          triton_poi_fused__to_copy_13,@"STO_CUDA_ENTRY STV_DEFAULT"
triton_poi_fused__to_copy_13:
.text.triton_poi_fused__to_copy_13:
[----:B------:R-:W-:Y:S02]  /*0000*/  IMAD.MOV.U32 R1, RZ, RZ, c[0x0][0x28] ;  /* 0x00000a00ff017624 */ /* 0x000fe400078e00ff */
[----:B------:R-:W0:Y:S01]  /*0010*/  S2R R7, SR_TID.X ;  /* 0x0000000000077919 */ /* 0x000e220000002100 */
[----:B------:R-:W-:Y:S01]  /*0020*/  IMAD.MOV.U32 R4, RZ, RZ, RZ ;  /* 0x000000ffff047224 */ /* 0x000fe200078e00ff */
[----:B------:R-:W-:Y:S02]  /*0030*/  ULDC.64 UR4, c[0x0][0x118] ;  /* 0x0000460000047ab9 */ /* 0x000fe40000000a00 */
[----:B------:R-:W1:Y:S01]  /*0040*/  S2R R3, SR_CTAID.X ;  /* 0x0000000000037919 */ /* 0x000e620000002500 */
[----:B0-----:R-:W-:-:S04]  /*0050*/  SHF.L.U32 R7, R7, 0x1, RZ ;  /* 0x0000000107077819 */ /* 0x001fc800000006ff */
[----:B------:R-:W-:-:S05]  /*0060*/  LOP3.LUT R2, R7, 0x1fe, RZ, 0xc0, !PT ;  /* 0x000001fe07027812 */ /* 0x000fca00078ec0ff */
[----:B-1----:R-:W-:Y:S01]  /*0070*/  IMAD R3, R3, 0x200, R2 ;  /* 0x0000020003037824 */ /* 0x002fe200078e0202 */
[----:B------:R-:W-:-:S03]  /*0080*/  MOV R2, RZ ;  /* 0x000000ff00027202 */ /* 0x000fc60000000f00 */
[----:B------:R-:W-:Y:S01]  /*0090*/  IMAD.HI R6, R3, 0x2aaaaaab, RZ ;  /* 0x2aaaaaab03067827 */ /* 0x000fe200078e02ff */
[----:B------:R-:W-:-:S03]  /*00a0*/  MOV R5, R3 ;  /* 0x0000000300057202 */ /* 0x000fc60000000f00 */
[----:B------:R-:W-:Y:S01]  /*00b0*/  IMAD.HI R0, R3, -0x29d47f29, R2 ;  /* 0xd62b80d703007827 */ /* 0x000fe200078e0202 */
[----:B------:R-:W-:-:S03]  /*00c0*/  SHF.R.U32.HI R13, RZ, 0x1f, R6 ;  /* 0x0000001fff0d7819 */ /* 0x000fc60000011606 */
[C---:B------:R-:W-:Y:S01]  /*00d0*/  IMAD.HI R4, R3.reuse, -0x5f5f5f5f, R4 ;  /* 0xa0a0a0a103047827 */ /* 0x040fe200078e0204 */
[----:B------:R-:W-:Y:S02]  /*00e0*/  IADD3 R5, R3, 0x1, RZ ;  /* 0x0000000103057810 */ /* 0x000fe40007ffe0ff */
[----:B------:R-:W-:Y:S02]  /*00f0*/  SHF.R.U32.HI R9, RZ, 0x1f, R0 ;  /* 0x0000001fff097819 */ /* 0x000fe40000011600 */
[----:B------:R-:W-:Y:S01]  /*0100*/  SHF.R.U32.HI R11, RZ, 0x1f, R4 ;  /* 0x0000001fff0b7819 */ /* 0x000fe20000011604 */
[----:B------:R-:W-:Y:S01]  /*0110*/  IMAD.HI R8, R5, 0x2aaaaaab, RZ ;  /* 0x2aaaaaab05087827 */ /* 0x000fe200078e02ff */
[----:B------:R-:W-:Y:S02]  /*0120*/  LEA.HI.SX32 R9, R0, R9, 0xa ;  /* 0x0000000900097211 */ /* 0x000fe400078f52ff */
[----:B------:R-:W-:Y:S01]  /*0130*/  LEA.HI.SX32 R11, R4, R11, 0xe ;  /* 0x0000000b040b7211 */ /* 0x000fe200078f72ff */
[----:B------:R-:W-:Y:S01]  /*0140*/  IMAD.MOV.U32 R4, RZ, RZ, RZ ;  /* 0x000000ffff047224 */ /* 0x000fe200078e00ff */
[----:B------:R-:W-:Y:S01]  /*0150*/  SHF.R.U32.HI R15, RZ, 0x1f, R8 ;  /* 0x0000001fff0f7819 */ /* 0x000fe20000011608 */
[----:B------:R-:W-:-:S02]  /*0160*/  IMAD.MOV.U32 R0, RZ, RZ, 0x4 ;  /* 0x00000004ff007424 */ /* 0x000fc400078e00ff */
[----:B------:R-:W-:Y:S01]  /*0170*/  IMAD.HI R2, R5, -0x5f5f5f5f, R4 ;  /* 0xa0a0a0a105027827 */ /* 0x000fe200078e0204 */
[----:B------:R-:W-:Y:S02]  /*0180*/  LEA.HI R15, R8, R15, RZ, 0x1c ;  /* 0x0000000f080f7211 */ /* 0x000fe400078fe0ff */
[----:B------:R-:W-:Y:S01]  /*0190*/  LEA.HI R4, R6, R13, RZ, 0x1c ;  /* 0x0000000d06047211 */ /* 0x000fe200078fe0ff */
[----:B------:R-:W-:Y:S02]  /*01a0*/  IMAD R11, R11, -0x66000, R3 ;  /* 0xfff9a0000b0b7824 */ /* 0x000fe400078e0203 */
[----:B------:R-:W-:Y:S01]  /*01b0*/  IMAD R8, R9, 0xcc000, RZ ;  /* 0x000cc00009087824 */ /* 0x000fe200078e02ff */
[----:B------:R-:W-:Y:S01]  /*01c0*/  SHF.R.U32.HI R9, RZ, 0x1f, R2 ;  /* 0x0000001fff097819 */ /* 0x000fe20000011602 */
[----:B------:R-:W-:Y:S01]  /*01d0*/  IMAD R15, R15, -0x60, R5 ;  /* 0xffffffa00f0f7824 */ /* 0x000fe200078e0205 */
[----:B------:R-:W-:Y:S02]  /*01e0*/  SHF.L.U32 R11, R11, 0x1, RZ ;  /* 0x000000010b0b7819 */ /* 0x000fe400000006ff */
[----:B------:R-:W-:Y:S01]  /*01f0*/  LEA.HI.SX32 R9, R2, R9, 0xe ;  /* 0x0000000902097211 */ /* 0x000fe200078f72ff */
[----:B------:R-:W-:Y:S01]  /*0200*/  IMAD R2, R4, -0x60, R7 ;  /* 0xffffffa004027824 */ /* 0x000fe200078e0207 */
[----:B------:R-:W-:-:S02]  /*0210*/  IADD3 R13, R11, R8, RZ ;  /* 0x000000080b0d7210 */ /* 0x000fc40007ffe0ff */
[----:B------:R-:W-:Y:S01]  /*0220*/  LOP3.LUT R10, R15, 0x80, RZ, 0xc0, !PT ;  /* 0x000000800f0a7812 */ /* 0x000fe200078ec0ff */
[----:B------:R-:W-:Y:S01]  /*0230*/  IMAD R9, R9, -0x66000, R5 ;  /* 0xfff9a00009097824 */ /* 0x000fe200078e0205 */
[----:B------:R-:W-:Y:S01]  /*0240*/  PRMT R5, R2, 0x8880, RZ ;  /* 0x0000888002057816 */ /* 0x000fe200000000ff */
[----:B------:R-:W-:Y:S01]  /*0250*/  IMAD.WIDE R6, R13, R0, c[0x0][0x160] ;  /* 0x000058000d067625 */ /* 0x000fe200078e0200 */
[----:B------:R-:W-:Y:S02]  /*0260*/  LEA.HI R10, R10, R15, RZ, 0x19 ;  /* 0x0000000f0a0a7211 */ /* 0x000fe400078fc8ff */
[----:B------:R-:W-:Y:S02]  /*0270*/  SHF.R.S32.HI R5, RZ, 0x1, R5 ;  /* 0x00000001ff057819 */ /* 0x000fe40000011405 */
[----:B------:R0:W2:Y:S01]  /*0280*/  LDG.E.EL R2, [R6.64] ;  /* 0x0000000406027981 */ /* 0x0000a2000c2e1900 */
[----:B------:R-:W-:Y:S01]  /*0290*/  SHF.R.S32.HI R12, RZ, 0x1f, R8 ;  /* 0x0000001fff0c7819 */ /* 0x000fe20000011408 */
[----:B------:R-:W-:Y:S01]  /*02a0*/  IMAD.SHL.U32 R9, R9, 0x2, RZ ;  /* 0x0000000209097824 */ /* 0x000fe200078e00ff */
[----:B------:R-:W-:-:S04]  /*02b0*/  IADD3 R14, P0, R11, R8, RZ ;  /* 0x000000080b0e7210 */ /* 0x000fc80007f1e0ff */
[----:B------:R-:W-:Y:S02]  /*02c0*/  LEA.HI.X.SX32 R11, R11, R12, 0x1, P0 ;  /* 0x0000000c0b0b7211 */ /* 0x000fe400000f0eff */
[----:B------:R-:W-:Y:S02]  /*02d0*/  IADD3 R15, P1, R9, R8, RZ ;  /* 0x00000008090f7210 */ /* 0x000fe40007f3e0ff */
[----:B0-----:R-:W-:Y:S02]  /*02e0*/  PRMT R6, R10, 0x8880, RZ ;  /* 0x000088800a067816 */ /* 0x001fe400000000ff */
[----:B------:R-:W-:Y:S01]  /*02f0*/  PRMT R7, R5, 0x9910, RZ ;  /* 0x0000991005077816 */ /* 0x000fe200000000ff */
[----:B------:R-:W-:Y:S01]  /*0300*/  IMAD R5, R4, 0x60, RZ ;  /* 0x0000006004057824 */ /* 0x000fe200078e02ff */
[----:B------:R-:W-:Y:S02]  /*0310*/  SHF.R.S32.HI R4, RZ, 0x1, R6 ;  /* 0x00000001ff047819 */ /* 0x000fe40000011406 */
[----:B------:R-:W-:Y:S01]  /*0320*/  LEA R10, P0, R14, c[0x0][0x160], 0x2 ;  /* 0x000058000e0a7a11 */ /* 0x000fe200078010ff */
[----:B------:R-:W-:Y:S01]  /*0330*/  IMAD.MOV.U32 R6, RZ, RZ, R7 ;  /* 0x000000ffff067224 */ /* 0x000fe200078e0007 */
[----:B------:R-:W-:-:S02]  /*0340*/  PRMT R7, R4, 0x9910, RZ ;  /* 0x0000991004077816 */ /* 0x000fc400000000ff */
[----:B------:R-:W-:Y:S02]  /*0350*/  LEA.HI.X R11, R14, c[0x0][0x164], R11, 0x2, P0 ;  /* 0x000059000e0b7a11 */ /* 0x000fe400000f140b */
[C---:B------:R-:W-:Y:S01]  /*0360*/  IADD3 R13, R9.reuse, R8, RZ ;  /* 0x00000008090d7210 */ /* 0x040fe20007ffe0ff */
[----:B------:R-:W-:Y:S01]  /*0370*/  IMAD.MOV.U32 R14, RZ, RZ, R7 ;  /* 0x000000ffff0e7224 */ /* 0x000fe200078e0007 */
[-C--:B------:R-:W-:Y:S02]  /*0380*/  LEA R17, R6, R5.reuse, 0x1 ;  /* 0x0000000506117211 */ /* 0x080fe400078e08ff */
[----:B------:R-:W-:Y:S01]  /*0390*/  LEA.HI.X.SX32 R16, R9, R12, 0x1, P1 ;  /* 0x0000000c09107211 */ /* 0x000fe200008f0eff */
[----:B------:R-:W-:Y:S01]  /*03a0*/  IMAD.WIDE R12, R13, R0, c[0x0][0x160] ;  /* 0x000058000d0c7625 */ /* 0x000fe200078e0200 */
[----:B------:R-:W-:Y:S02]  /*03b0*/  LEA R19, R14, R5, 0x1 ;  /* 0x000000050e137211 */ /* 0x000fe400078e08ff */
[----:B------:R-:W-:-:S02]  /*03c0*/  LEA R8, P1, R15, c[0x0][0x160], 0x2 ;  /* 0x000058000f087a11 */ /* 0x000fc400078210ff */
[----:B------:R-:W-:Y:S01]  /*03d0*/  IADD3 R21, R17, 0x1, RZ ;  /* 0x0000000111157810 */ /* 0x000fe20007ffe0ff */
[----:B------:R0:W3:Y:S01]  /*03e0*/  LDG.E.EL R4, [R12.64] ;  /* 0x000000040c047981 */ /* 0x0000e2000c2e1900 */
[----:B------:R-:W-:Y:S01]  /*03f0*/  IADD3 R23, R19, 0x1, RZ ;  /* 0x0000000113177810 */ /* 0x000fe20007ffe0ff */
[-C--:B------:R-:W-:Y:S01]  /*0400*/  IMAD.WIDE R6, R17, R0.reuse, c[0x0][0x168] ;  /* 0x00005a0011067625 */ /* 0x080fe200078e0200 */
[----:B------:R-:W-:Y:S01]  /*0410*/  LEA.HI.X R9, R15, c[0x0][0x164], R16, 0x2, P1 ;  /* 0x000059000f097a11 */ /* 0x000fe200008f1410 */
[----:B------:R1:W4:Y:S02]  /*0420*/  LDG.E.EL R5, [R10.64+0x4] ;  /* 0x000004040a057981 */ /* 0x000324000c2e1900 */
[CC--:B------:R-:W-:Y:S02]  /*0430*/  IMAD.WIDE R14, R21.reuse, R0.reuse, c[0x0][0x168] ;  /* 0x00005a00150e7625 */ /* 0x0c0fe400078e0200 */
[----:B------:R4:W5:Y:S02]  /*0440*/  LDG.E.EL R8, [R8.64+0x4] ;  /* 0x0000040408087981 */ /* 0x000964000c2e1900 */
[----:B------:R-:W-:-:S02]  /*0450*/  IMAD.WIDE R20, R21, R0, c[0x0][0x170] ;  /* 0x00005c0015147625 */ /* 0x000fc400078e0200 */
[----:B------:R-:W4:Y:S02]  /*0460*/  LDG.E.EL R14, [R14.64] ;  /* 0x000000040e0e7981 */ /* 0x000f24000c2e1900 */
[CC--:B0-----:R-:W-:Y:S02]  /*0470*/  IMAD.WIDE R12, R23.reuse, R0.reuse, c[0x0][0x168] ;  /* 0x00005a00170c7625 */ /* 0x0c1fe400078e0200 */
[----:B------:R-:W2:Y:S02]  /*0480*/  LDG.E.EL R20, [R20.64] ;  /* 0x0000000414147981 */ /* 0x000ea4000c2e1900 */
[-C--:B------:R-:W-:Y:S02]  /*0490*/  IMAD.WIDE R22, R23, R0.reuse, c[0x0][0x170] ;  /* 0x00005c0017167625 */ /* 0x080fe400078e0200 */
[----:B------:R-:W5:Y:S02]  /*04a0*/  LDG.E.EL R13, [R12.64] ;  /* 0x000000040c0d7981 */ /* 0x000f64000c2e1900 */
[----:B------:R-:W-:-:S02]  /*04b0*/  IMAD.WIDE R16, R17, R0, c[0x0][0x170] ;  /* 0x00005c0011107625 */ /* 0x000fc400078e0200 */
[----:B------:R-:W3:Y:S02]  /*04c0*/  LDG.E.EL R23, [R22.64] ;  /* 0x0000000416177981 */ /* 0x000ee4000c2e1900 */
[CC--:B-1----:R-:W-:Y:S02]  /*04d0*/  IMAD.WIDE R10, R19.reuse, R0.reuse, c[0x0][0x168] ;  /* 0x00005a00130a7625 */ /* 0x0c2fe400078e0200 */
[----:B------:R-:W3:Y:S02]  /*04e0*/  LDG.E.EL R7, [R6.64] ;  /* 0x0000000406077981 */ /* 0x000ee4000c2e1900 */
[----:B------:R-:W-:Y:S02]  /*04f0*/  IMAD.WIDE R18, R19, R0, c[0x0][0x170] ;  /* 0x00005c0013127625 */ /* 0x000fe400078e0200 */
[----:B------:R-:W3:Y:S04]  /*0500*/  LDG.E.EL R17, [R16.64] ;  /* 0x0000000410117981 */ /* 0x000ee8000c2e1900 */
[----:B------:R-:W3:Y:S04]  /*0510*/  LDG.E.EL R11, [R10.64] ;  /* 0x000000040a0b7981 */ /* 0x000ee8000c2e1900 */
[----:B------:R-:W3:Y:S01]  /*0520*/  LDG.E.EL R19, [R18.64] ;  /* 0x0000000412137981 */ /* 0x000ee2000c2e1900 */
[C---:B----4-:R-:W-:Y:S01]  /*0530*/  FMUL R9, R5.reuse, R14 ;  /* 0x0000000e05097220 */ /* 0x050fe20000400000 */
[----:B--2---:R-:W-:Y:S01]  /*0540*/  FMUL R20, R5, R20 ;  /* 0x0000001405147220 */ /* 0x004fe20000400000 */
[C---:B-----5:R-:W-:Y:S01]  /*0550*/  FMUL R5, R8.reuse, R13 ;  /* 0x0000000d08057220 */ /* 0x060fe20000400000 */
[----:B---3--:R-:W-:Y:S01]  /*0560*/  FMUL R8, R8, R23 ;  /* 0x0000001708087220 */ /* 0x008fe20000400000 */
[C---:B------:R-:W-:Y:S01]  /*0570*/  FFMA R7, R2.reuse, R7, R9 ;  /* 0x0000000702077223 */ /* 0x040fe20000000009 */
[----:B------:R-:W-:Y:S01]  /*0580*/  FFMA R20, R2, R17, R20 ;  /* 0x0000001102147223 */ /* 0x000fe20000000014 */
[----:B------:R-:W-:Y:S01]  /*0590*/  IMAD.MOV.U32 R2, RZ, RZ, 0x2 ;  /* 0x00000002ff027424 */ /* 0x000fe200078e00ff */
[C---:B------:R-:W-:Y:S01]  /*05a0*/  FFMA R0, R4.reuse, R11, R5 ;  /* 0x0000000b04007223 */ /* 0x040fe20000000005 */
[----:B------:R-:W-:-:S04]  /*05b0*/  FFMA R9, R4, R19, R8 ;  /* 0x0000001304097223 */ /* 0x000fc80000000008 */
[----:B------:R-:W-:Y:S01]  /*05c0*/  F2FP.BF16.PACK_AB R7, R0, R7 ;  /* 0x000000070007723e */ /* 0x000fe200000010ff */
[----:B------:R-:W-:Y:S01]  /*05d0*/  IMAD.WIDE R4, R3, R2, c[0x0][0x178] ;  /* 0x00005e0003047625 */ /* 0x000fe200078e0202 */
[----:B------:R-:W-:-:S03]  /*05e0*/  F2FP.BF16.PACK_AB R9, R9, R20 ;  /* 0x000000140909723e */ /* 0x000fc600000010ff */
[----:B------:R-:W-:Y:S01]  /*05f0*/  IMAD.WIDE R2, R3, R2, c[0x0][0x180] ;  /* 0x0000600003027625 */ /* 0x000fe200078e0202 */
[----:B------:R-:W-:Y:S04]  /*0600*/  STG.E [R4.64], R7 ;  /* 0x0000000704007986 */ /* 0x000fe8000c101904 */
[----:B------:R-:W-:Y:S01]  /*0610*/  STG.E [R2.64], R9 ;  /* 0x0000000902007986 */ /* 0x000fe2000c101904 */
[----:B------:R-:W-:Y:S05]  /*0620*/  EXIT ;  /* 0x000000000000794d */ /* 0x000fea0003800000 */
.L_x_0:
[----:B------:R-:W-:-:S00]  /*0630*/  BRA `(.L_x_0) ;  /* 0xfffffff000007947 */ /* 0x000fc0000383ffff */
[----:B------:R-:W-:-:S00]  /*0640*/  NOP ;  /* 0x0000000000007918 */ /* 0x000fc00000000000 */
        /* <DEDUP_REMOVED lines=11> */
.L_x_1:
